//
// Generated by NVIDIA NVVM Compiler
//
// Compiler Build ID: CL-36424714
// Cuda compilation tools, release 13.0, V13.0.88
// Based on NVVM 20.0.0
//

.version 9.0
.target sm_100
.address_size 64

	// .globl	silu

.visible .entry silu(
	.param .u64 .ptr .align 1 silu_param_0,
	.param .u64 .ptr .align 1 silu_param_1,
	.param .u64 .ptr .align 1 silu_param_2,
	.param .u32 silu_param_3
)
{
	.reg .pred 	%p<2>;
	.reg .b16 	%rs<4>;
	.reg .b32 	%r<8>;
	.reg .b32 	%f<17>;
	.reg .b64 	%rd<11>;

	ld.param.u64 	%rd1, [silu_param_0];
	ld.param.u64 	%rd2, [silu_param_1];
	ld.param.u64 	%rd3, [silu_param_2];
	ld.param.u32 	%r2, [silu_param_3];
	mov.u32 	%r3, %ctaid.x;
	mov.u32 	%r4, %ntid.x;
	mov.u32 	%r5, %tid.x;
	mad.lo.s32 	%r1, %r3, %r4, %r5;
	setp.ge.s32 	%p1, %r1, %r2;
	@%p1 bra 	$L__BB0_2;
	cvta.to.global.u64 	%rd4, %rd2;
	cvta.to.global.u64 	%rd5, %rd3;
	cvta.to.global.u64 	%rd6, %rd1;
	mul.wide.s32 	%rd7, %r1, 2;
	add.s64 	%rd8, %rd4, %rd7;
	ld.global.u16 	%rs1, [%rd8];
	// begin inline asm
	{  cvt.f32.f16 %f1, %rs1;}

	// end inline asm
	fma.rn.f32 	%f4, %f1, 0fBBBB989D, 0f3F000000;
	cvt.sat.f32.f32 	%f5, %f4;
	mov.f32 	%f6, 0f4B400001;
	mov.f32 	%f7, 0f437C0000;
	fma.rm.f32 	%f8, %f5, %f7, %f6;
	add.f32 	%f9, %f8, 0fCB40007F;
	neg.f32 	%f10, %f9;
	fma.rn.f32 	%f11, %f1, 0fBFB8AA3B, %f10;
	fma.rn.f32 	%f12, %f1, 0fB2A57060, %f11;
	mov.b32 	%r6, %f8;
	shl.b32 	%r7, %r6, 23;
	mov.b32 	%f13, %r7;
	ex2.approx.ftz.f32 	%f14, %f12;
	fma.rn.f32 	%f15, %f14, %f13, 0f3F800000;
	div.rn.f32 	%f16, %f1, %f15;
	add.s64 	%rd9, %rd5, %rd7;
	ld.global.u16 	%rs2, [%rd9];
	// begin inline asm
	{  cvt.f32.f16 %f2, %rs2;}

	// end inline asm
	mul.f32 	%f3, %f2, %f16;
	// begin inline asm
	{  cvt.rn.f16.f32 %rs3, %f3;}

	// end inline asm
	add.s64 	%rd10, %rd6, %rd7;
	st.global.u16 	[%rd10], %rs3;
$L__BB0_2:
	ret;

}


// ===== COMPILED SASS (sm_100) =====

	.target	sm_100

	.elftype	@"ET_EXEC"


//--------------------- .note.nv.tkinfo           --------------------------
	.section	.note.nv.tkinfo,"",@"SHT_NOTE"
	.sectionflags	@"SHF_NOTE_NV_TKINFO"
	.tkinfo
        /*0018*/ 	.word	0x00000002
        /*0030*/ 	.string	""
        /*0030*/ 	.string	"ptxas"
        /*0030*/ 	.string	"Cuda compilation tools, release 13.0, V13.0.88"
        /*0030*/ 	.string	"Build cuda_13.0.r13.0/compiler.36424714_0"
        /*0030*/ 	.string	"-arch sm_100 -m 64 "



//--------------------- .note.nv.cuinfo           --------------------------
	.section	.note.nv.cuinfo,"",@"SHT_NOTE"
	.sectionflags	@"SHF_NOTE_NV_CUINFO"
        /*0018*/ 	.short	0x0002
        /*001a*/ 	.short	0x0064
        /*001c*/ 	.short	0x0082
	.zero		2


//--------------------- .nv.info                  --------------------------
	.section	.nv.info,"",@"SHT_CUDA_INFO"
	.align	4


	//----- nvinfo : EIATTR_REGCOUNT
	.align		4
        /*0000*/ 	.byte	0x04, 0x2f
        /*0002*/ 	.short	(.L_1 - .L_0)
	.align		4
.L_0:
        /*0004*/ 	.word	index@(silu)
        /*0008*/ 	.word	0x00000010


	//----- nvinfo : EIATTR_FRAME_SIZE
	.align		4
.L_1:
        /*000c*/ 	.byte	0x04, 0x11
        /*000e*/ 	.short	(.L_3 - .L_2)
	.align		4
.L_2:
        /*0010*/ 	.word	index@($__internal_0_$__cuda_sm3x_div_rn_noftz_f32_slowpath)
        /*0014*/ 	.word	0x00000000


	//----- nvinfo : EIATTR_FRAME_SIZE
	.align		4
.L_3:
        /*0018*/ 	.byte	0x04, 0x11
        /*001a*/ 	.short	(.L_5 - .L_4)
	.align		4
.L_4:
        /*001c*/ 	.word	index@(silu)
        /*0020*/ 	.word	0x00000000


	//----- nvinfo : EIATTR_MIN_STACK_SIZE
	.align		4
.L_5:
        /*0024*/ 	.byte	0x04, 0x12
        /*0026*/ 	.short	(.L_7 - .L_6)
	.align		4
.L_6:
        /*0028*/ 	.word	index@(silu)
        /*002c*/ 	.word	0x00000000
.L_7:


//--------------------- .nv.compat                --------------------------
	.section	.nv.compat,"",@"SHT_CUDA_COMPAT_INFO"
	.align	4
        /*0000*/ 	.byte	0x02, 0x09, 0x00, 0x00, 0x02, 0x02, 0x01, 0x00, 0x02, 0x05, 0x05, 0x00, 0x03, 0x07, 0x01, 0x01
        /*0010*/ 	.byte	0x02, 0x03, 0x00, 0x00, 0x02, 0x06, 0x01, 0x00, 0x04, 0x0b, 0x08, 0x00, 0x01, 0x00, 0x00, 0x00
        /*0020*/ 	.byte	0x00, 0x00, 0x00, 0x00


//--------------------- .nv.info.silu             --------------------------
	.section	.nv.info.silu,"",@"SHT_CUDA_INFO"
	.sectionflags	@""
	.align	4


	//----- nvinfo : EIATTR_CUDA_API_VERSION
	.align		4
        /*0000*/ 	.byte	0x04, 0x37
        /*0002*/ 	.short	(.L_9 - .L_8)
.L_8:
        /*0004*/ 	.word	0x00000082


	//----- nvinfo : EIATTR_KPARAM_INFO
	.align		4
.L_9:
        /*0008*/ 	.byte	0x04, 0x17
        /*000a*/ 	.short	(.L_11 - .L_10)
.L_10:
        /*000c*/ 	.word	0x00000000
        /*0010*/ 	.short	0x0003
        /*0012*/ 	.short	0x0018
        /*0014*/ 	.byte	0x00, 0xf0, 0x11, 0x00


	//----- nvinfo : EIATTR_KPARAM_INFO
	.align		4
.L_11:
        /*0018*/ 	.byte	0x04, 0x17
        /*001a*/ 	.short	(.L_13 - .L_12)
.L_12:
        /*001c*/ 	.word	0x00000000
        /*0020*/ 	.short	0x0002
        /*0022*/ 	.short	0x0010
        /*0024*/ 	.byte	0x00, 0xf5, 0x21, 0x00


	//----- nvinfo : EIATTR_KPARAM_INFO
	.align		4
.L_13:
        /*0028*/ 	.byte	0x04, 0x17
        /*002a*/ 	.short	(.L_15 - .L_14)
.L_14:
        /*002c*/ 	.word	0x00000000
        /*0030*/ 	.short	0x0001
        /*0032*/ 	.short	0x0008
        /*0034*/ 	.byte	0x00, 0xf5, 0x21, 0x00


	//----- nvinfo : EIATTR_KPARAM_INFO
	.align		4
.L_15:
        /*0038*/ 	.byte	0x04, 0x17
        /*003a*/ 	.short	(.L_17 - .L_16)
.L_16:
        /*003c*/ 	.word	0x00000000
        /*0040*/ 	.short	0x0000
        /*0042*/ 	.short	0x0000
        /*0044*/ 	.byte	0x00, 0xf5, 0x21, 0x00


	//----- nvinfo : EIATTR_SPARSE_MMA_MASK
	.align		4
.L_17:
        /*0048*/ 	.byte	0x03, 0x50
        /*004a*/ 	.short	0x0000


	//----- nvinfo : EIATTR_MAXREG_COUNT
	.align		4
        /*004c*/ 	.byte	0x03, 0x1b
        /*004e*/ 	.short	0x00ff


	//----- nvinfo : EIATTR_MERCURY_ISA_VERSION
	.align		4
        /*0050*/ 	.byte	0x03, 0x5f
        /*0052*/ 	.short	0x0101


	//----- nvinfo : EIATTR_VRC_CTA_INIT_COUNT
	.align		4
        /*0054*/ 	.byte	0x02, 0x4a
	.zero		1
	.zero		1


	//----- nvinfo : EIATTR_EXIT_INSTR_OFFSETS
	.align		4
        /*0058*/ 	.byte	0x04, 0x1c
        /*005a*/ 	.short	(.L_19 - .L_18)


	//   ....[0]....
.L_18:
        /*005c*/ 	.word	0x00000070


	//   ....[1]....
        /*0060*/ 	.word	0x000002d0


	//----- nvinfo : EIATTR_CRS_STACK_SIZE
	.align		4
.L_19:
        /*0064*/ 	.byte	0x04, 0x1e
        /*0066*/ 	.short	(.L_21 - .L_20)
.L_20:
        /*0068*/ 	.word	0x00000000


	//----- nvinfo : EIATTR_CBANK_PARAM_SIZE
	.align		4
.L_21:
        /*006c*/ 	.byte	0x03, 0x19
        /*006e*/ 	.short	0x001c


	//----- nvinfo : EIATTR_PARAM_CBANK
	.align		4
        /*0070*/ 	.byte	0x04, 0x0a
        /*0072*/ 	.short	(.L_23 - .L_22)
	.align		4
.L_22:
        /*0074*/ 	.word	index@(.nv.constant0.silu)
        /*0078*/ 	.short	0x0380
        /*007a*/ 	.short	0x001c


	//----- nvinfo : EIATTR_SW_WAR
	.align		4
.L_23:
        /*007c*/ 	.byte	0x04, 0x36
        /*007e*/ 	.short	(.L_25 - .L_24)
.L_24:
        /*0080*/ 	.word	0x00000008
.L_25:


//--------------------- .nv.callgraph             --------------------------
	.section	.nv.callgraph,"",@"SHT_CUDA_CALLGRAPH"
	.align	4
	.sectionentsize	8
	.align		4
        /*0000*/ 	.word	0x00000000
	.align		4
        /*0004*/ 	.word	0xffffffff
	.align		4
        /*0008*/ 	.word	0x00000000
	.align		4
        /*000c*/ 	.word	0xfffffffe
	.align		4
        /*0010*/ 	.word	0x00000000
	.align		4
        /*0014*/ 	.word	0xfffffffd
	.align		4
        /*0018*/ 	.word	0x00000000
	.align		4
        /*001c*/ 	.word	0xfffffffc


//--------------------- .text.silu                --------------------------
	.section	.text.silu,"ax",@progbits
	.align	128
        .global         silu
        .type           silu,@function
        .size           silu,(.L_x_14 - silu)
        .other          silu,@"STO_CUDA_ENTRY STV_DEFAULT"
silu:
.text.silu:
[----:B------:R-:W-:Y:S01]  /*0000*/  LDC R1, c[0x0][0x37c] ;  /* 0x0000df00ff017b82 */ /* 0x000fe20000000800 */
[----:B------:R-:W0:Y:S07]  /*0010*/  S2R R3, SR_TID.X ;  /* 0x0000000000037919 */ /* 0x000e2e0000002100 */
[----:B------:R-:W0:Y:S01]  /*0020*/  S2UR UR4, SR_CTAID.X ;  /* 0x00000000000479c3 */ /* 0x000e220000002500 */
[----:B------:R-:W1:Y:S07]  /*0030*/  LDCU UR5, c[0x0][0x398] ;  /* 0x00007300ff0577ac */ /* 0x000e6e0008000800 */
[----:B------:R-:W0:Y:S02]  /*0040*/  LDC R2, c[0x0][0x360] ;  /* 0x0000d800ff027b82 */ /* 0x000e240000000800 */
[----:B0-----:R-:W-:-:S05]  /*0050*/  IMAD R2, R2, UR4, R3 ;  /* 0x0000000402027c24 */ /* 0x001fca000f8e0203 */
[----:B-1----:R-:W-:-:S13]  /*0060*/  ISETP.GE.AND P0, PT, R2, UR5, PT ;  /* 0x0000000502007c0c */ /* 0x002fda000bf06270 */
[----:B------:R-:W-:Y:S05]  /*0070*/  @P0 EXIT ;  /* 0x000000000000094d */ /* 0x000fea0003800000 */
[----:B------:R-:W0:Y:S01]  /*0080*/  LDC.64 R4, c[0x0][0x388] ;  /* 0x0000e200ff047b82 */ /* 0x000e220000000a00 */
[----:B------:R-:W1:Y:S01]  /*0090*/  LDCU.64 UR4, c[0x0][0x358] ;  /* 0x00006b00ff0477ac */ /* 0x000e620008000a00 */
[----:B0-----:R-:W-:-:S05]  /*00a0*/  IMAD.WIDE R4, R2, 0x2, R4 ;  /* 0x0000000202047825 */ /* 0x001fca00078e0204 */
[----:B-1----:R-:W2:Y:S01]  /*00b0*/  LDG.E.U16 R0, desc[UR4][R4.64] ;  /* 0x0000000404007981 */ /* 0x002ea2000c1e1500 */
[----:B------:R-:W-:Y:S01]  /*00c0*/  IMAD.MOV.U32 R3, RZ, RZ, 0x3bbb989d ;  /* 0x3bbb989dff037424 */ /* 0x000fe200078e00ff */
[----:B------:R-:W-:Y:S01]  /*00d0*/  BSSY.RECONVERGENT B0, `(.L_x_0) ;  /* 0x0000016000007945 */ /* 0x000fe20003800200 */
[----:B------:R-:W-:Y:S02]  /*00e0*/  IMAD.MOV.U32 R6, RZ, RZ, 0x437c0000 ;  /* 0x437c0000ff067424 */ /* 0x000fe400078e00ff */
[----:B--2---:R-:W-:-:S05]  /*00f0*/  HADD2.F32 R0, -RZ, R0.H0_H0 ;  /* 0x20000000ff007230 */ /* 0x004fca0000004100 */
[----:B------:R-:W-:-:S04]  /*0100*/  FFMA.SAT R3, R0, -R3, 0.5 ;  /* 0x3f00000000037423 */ /* 0x000fc80000002803 */
[----:B------:R-:W-:-:S04]  /*0110*/  FFMA.RM R3, R3, R6, 12582913 ;  /* 0x4b40000103037423 */ /* 0x000fc80000004006 */
[C---:B------:R-:W-:Y:S01]  /*0120*/  FADD R7, R3.reuse, -12583039 ;  /* 0xcb40007f03077421 */ /* 0x040fe20000000000 */
[----:B------:R-:W-:-:S03]  /*0130*/  IMAD.SHL.U32 R3, R3, 0x800000, RZ ;  /* 0x0080000003037824 */ /* 0x000fc600078e00ff */
[----:B------:R-:W-:-:S04]  /*0140*/  FFMA R7, R0, -1.4426950216293334961, -R7 ;  /* 0xbfb8aa3b00077823 */ /* 0x000fc80000000807 */
[----:B------:R-:W-:-:S04]  /*0150*/  FFMA R7, R0, -1.925963033500011079e-08, R7 ;  /* 0xb2a5706000077823 */ /* 0x000fc80000000007 */
[----:B------:R-:W0:Y:S02]  /*0160*/  MUFU.EX2 R6, R7 ;  /* 0x0000000700067308 */ /* 0x000e240000000800 */
[----:B0-----:R-:W-:-:S06]  /*0170*/  FFMA R3, R3, R6, 1 ;  /* 0x3f80000003037423 */ /* 0x001fcc0000000006 */
[----:B------:R-:W0:Y:S08]  /*0180*/  MUFU.RCP R4, R3 ;  /* 0x0000000300047308 */ /* 0x000e300000001000 */
[----:B------:R-:W1:Y:S01]  /*0190*/  FCHK P0, R0, R3 ;  /* 0x0000000300007302 */ /* 0x000e620000000000 */
[----:B0-----:R-:W-:-:S04]  /*01a0*/  FFMA R5, -R3, R4, 1 ;  /* 0x3f80000003057423 */ /* 0x001fc80000000104 */
[----:B------:R-:W-:-:S04]  /*01b0*/  FFMA R5, R4, R5, R4 ;  /* 0x0000000504057223 */ /* 0x000fc80000000004 */
[----:B------:R-:W-:-:S04]  /*01c0*/  FFMA R4, R0, R5, RZ ;  /* 0x0000000500047223 */ /* 0x000fc800000000ff */
[----:B------:R-:W-:-:S04]  /*01d0*/  FFMA R6, -R3, R4, R0 ;  /* 0x0000000403067223 */ /* 0x000fc80000000100 */
[----:B------:R-:W-:Y:S01]  /*01e0*/  FFMA R8, R5, R6, R4 ;  /* 0x0000000605087223 */ /* 0x000fe20000000004 */
[----:B-1----:R-:W-:Y:S06]  /*01f0*/  @!P0 BRA `(.L_x_1) ;  /* 0x00000000000c8947 */ /* 0x002fec0003800000 */
[----:B------:R-:W-:-:S07]  /*0200*/  MOV R4, 0x220 ;  /* 0x0000022000047802 */ /* 0x000fce0000000f00 */
[----:B------:R-:W-:Y:S05]  /*0210*/  CALL.REL.NOINC `($__internal_0_$__cuda_sm3x_div_rn_noftz_f32_slowpath) ;  /* 0x0000000000307944 */ /* 0x000fea0003c00000 */
[----:B------:R-:W-:-:S07]  /*0220*/  IMAD.MOV.U32 R8, RZ, RZ, R0 ;  /* 0x000000ffff087224 */ /* 0x000fce00078e0000 */
.L_x_1:
[----:B------:R-:W-:Y:S05]  /*0230*/  BSYNC.RECONVERGENT B0 ;  /* 0x0000000000007941 */ /* 0x000fea0003800200 */
.L_x_0:
[----:B------:R-:W0:Y:S08]  /*0240*/  LDC.64 R4, c[0x0][0x390] ;  /* 0x0000e400ff047b82 */ /* 0x000e300000000a00 */
[----:B------:R-:W1:Y:S01]  /*0250*/  LDC.64 R6, c[0x0][0x380] ;  /* 0x0000e000ff067b82 */ /* 0x000e620000000a00 */
[----:B0-----:R-:W-:-:S06]  /*0260*/  IMAD.WIDE R4, R2, 0x2, R4 ;  /* 0x0000000202047825 */ /* 0x001fcc00078e0204 */
[----:B------:R-:W2:Y:S02]  /*0270*/  LDG.E.U16 R4, desc[UR4][R4.64] ;  /* 0x0000000404047981 */ /* 0x000ea4000c1e1500 */
[----:B--2---:R-:W-:-:S05]  /*0280*/  HADD2.F32 R3, -RZ, R4.H0_H0 ;  /* 0x20000004ff037230 */ /* 0x004fca0000004100 */
[----:B------:R-:W-:-:S05]  /*0290*/  FMUL R3, R3, R8 ;  /* 0x0000000803037220 */ /* 0x000fca0000400000 */
[----:B------:R-:W-:Y:S01]  /*02a0*/  F2FP.F16.F32.PACK_AB R0, RZ, R3 ;  /* 0x00000003ff00723e */ /* 0x000fe200000000ff */
[----:B-1----:R-:W-:-:S05]  /*02b0*/  IMAD.WIDE R2, R2, 0x2, R6 ;  /* 0x0000000202027825 */ /* 0x002fca00078e0206 */
[----:B------:R-:W-:Y:S01]  /*02c0*/  STG.E.U16 desc[UR4][R2.64], R0 ;  /* 0x0000000002007986 */ /* 0x000fe2000c101504 */
[----:B------:R-:W-:Y:S05]  /*02d0*/  EXIT ;  /* 0x000000000000794d */ /* 0x000fea0003800000 */
        .weak           $__internal_0_$__cuda_sm3x_div_rn_noftz_f32_slowpath
        .type           $__internal_0_$__cuda_sm3x_div_rn_noftz_f32_slowpath,@function
        .size           $__internal_0_$__cuda_sm3x_div_rn_noftz_f32_slowpath,(.L_x_14 - $__internal_0_$__cuda_sm3x_div_rn_noftz_f32_slowpath)
$__internal_0_$__cuda_sm3x_div_rn_noftz_f32_slowpath:
[----:B------:R-:W-:Y:S01]  /*02e0*/  SHF.R.U32.HI R6, RZ, 0x17, R3 ;  /* 0x00000017ff067819 */ /* 0x000fe20000011603 */
[----:B------:R-:W-:Y:S01]  /*02f0*/  BSSY.RECONVERGENT B1, `(.L_x_2) ;  /* 0x0000064000017945 */ /* 0x000fe20003800200 */
[--C-:B------:R-:W-:Y:S01]  /*0300*/  SHF.R.U32.HI R5, RZ, 0x17, R0.reuse ;  /* 0x00000017ff057819 */ /* 0x100fe20000011600 */
[----:B------:R-:W-:Y:S01]  /*0310*/  IMAD.MOV.U32 R7, RZ, RZ, R0 ;  /* 0x000000ffff077224 */ /* 0x000fe200078e0000 */
[----:B------:R-:W-:Y:S02]  /*0320*/  LOP3.LUT R6, R6, 0xff, RZ, 0xc0, !PT ;  /* 0x000000ff06067812 */ /* 0x000fe400078ec0ff */
[----:B------:R-:W-:Y:S02]  /*0330*/  LOP3.LUT R5, R5, 0xff, RZ, 0xc0, !PT ;  /* 0x000000ff05057812 */ /* 0x000fe400078ec0ff */
[----:B------:R-:W-:Y:S01]  /*0340*/  MOV R8, R3 ;  /* 0x0000000300087202 */ /* 0x000fe20000000f00 */
[----:B------:R-:W-:Y:S02]  /*0350*/  VIADD R11, R6, 0xffffffff ;  /* 0xffffffff060b7836 */ /* 0x000fe40000000000 */
[----:B------:R-:W-:-:S03]  /*0360*/  VIADD R10, R5, 0xffffffff ;  /* 0xffffffff050a7836 */ /* 0x000fc60000000000 */
[----:B------:R-:W-:-:S04]  /*0370*/  ISETP.GT.U32.AND P0, PT, R11, 0xfd, PT ;  /* 0x000000fd0b00780c */ /* 0x000fc80003f04070 */
[----:B------:R-:W-:-:S13]  /*0380*/  ISETP.GT.U32.OR P0, PT, R10, 0xfd, P0 ;  /* 0x000000fd0a00780c */ /* 0x000fda0000704470 */
[----:B------:R-:W-:Y:S01]  /*0390*/  @!P0 IMAD.MOV.U32 R9, RZ, RZ, RZ ;  /* 0x000000ffff098224 */ /* 0x000fe200078e00ff */
[----:B------:R-:W-:Y:S06]  /*03a0*/  @!P0 BRA `(.L_x_3) ;  /* 0x00000000005c8947 */ /* 0x000fec0003800000 */
[----:B------:R-:W-:Y:S02]  /*03b0*/  FSETP.GTU.FTZ.AND P0, PT, |R0|, +INF , PT ;  /* 0x7f8000000000780b */ /* 0x000fe40003f1c200 */
[----:B------:R-:W-:-:S04]  /*03c0*/  FSETP.GTU.FTZ.AND P1, PT, |R3|, +INF , PT ;  /* 0x7f8000000300780b */ /* 0x000fc80003f3c200 */
[----:B------:R-:W-:-:S13]  /*03d0*/  PLOP3.LUT P0, PT, P0, P1, PT, 0xf8, 0x8f ;  /* 0x00000000008f781c */ /* 0x000fda0000703f70 */
[----:B------:R-:W-:Y:S05]  /*03e0*/  @P0 BRA `(.L_x_4) ;  /* 0x00000004004c0947 */ /* 0x000fea0003800000 */
[----:B------:R-:W-:-:S13]  /*03f0*/  LOP3.LUT P0, RZ, R8, 0x7fffffff, R7, 0xc8, !PT ;  /* 0x7fffffff08ff7812 */ /* 0x000fda000780c807 */
[----:B------:R-:W-:Y:S05]  /*0400*/  @!P0 BRA `(.L_x_5) ;  /* 0x00000004003c8947 */ /* 0x000fea0003800000 */
[C---:B------:R-:W-:Y:S02]  /*0410*/  FSETP.NEU.FTZ.AND P2, PT, |R0|.reuse, +INF , PT ;  /* 0x7f8000000000780b */ /* 0x040fe40003f5d200 */
[----:B------:R-:W-:Y:S02]  /*0420*/  FSETP.NEU.FTZ.AND P1, PT, |R3|, +INF , PT ;  /* 0x7f8000000300780b */ /* 0x000fe40003f3d200 */
[----:B------:R-:W-:-:S11]  /*0430*/  FSETP.NEU.FTZ.AND P0, PT, |R0|, +INF , PT ;  /* 0x7f8000000000780b */ /* 0x000fd60003f1d200 */
[----:B------:R-:W-:Y:S05]  /*0440*/  @!P1 BRA !P2, `(.L_x_5) ;  /* 0x00000004002c9947 */ /* 0x000fea0005000000 */
[----:B------:R-:W-:-:S04]  /*0450*/  LOP3.LUT P2, RZ, R7, 0x7fffffff, RZ, 0xc0, !PT ;  /* 0x7fffffff07ff7812 */ /* 0x000fc8000784c0ff */
[----:B------:R-:W-:-:S13]  /*0460*/  PLOP3.LUT P1, PT, P1, P2, PT, 0x2f, 0xf2 ;  /* 0x0000000000f2781c */ /* 0x000fda0000f24577 */
[----:B------:R-:W-:Y:S05]  /*0470*/  @P1 BRA `(.L_x_6) ;  /* 0x0000000400181947 */ /* 0x000fea0003800000 */
[----:B------:R-:W-:-:S04]  /*0480*/  LOP3.LUT P1, RZ, R8, 0x7fffffff, RZ, 0xc0, !PT ;  /* 0x7fffffff08ff7812 */ /* 0x000fc8000782c0ff */
[----:B------:R-:W-:-:S13]  /*0490*/  PLOP3.LUT P0, PT, P0, P1, PT, 0x2f, 0xf2 ;  /* 0x0000000000f2781c */ /* 0x000fda0000702577 */
[----:B------:R-:W-:Y:S05]  /*04a0*/  @P0 BRA `(.L_x_7) ;  /* 0x0000000400000947 */ /* 0x000fea0003800000 */
[----:B------:R-:W-:Y:S02]  /*04b0*/  ISETP.GE.AND P0, PT, R10, RZ, PT ;  /* 0x000000ff0a00720c */ /* 0x000fe40003f06270 */
[----:B------:R-:W-:-:S11]  /*04c0*/  ISETP.GE.AND P1, PT, R11, RZ, PT ;  /* 0x000000ff0b00720c */ /* 0x000fd60003f26270 */
[----:B------:R-:W-:Y:S02]  /*04d0*/  @P0 IMAD.MOV.U32 R9, RZ, RZ, RZ ;  /* 0x000000ffff090224 */ /* 0x000fe400078e00ff */
[----:B------:R-:W-:Y:S01]  /*04e0*/  @!P0 FFMA R7, R0, 1.84467440737095516160e+19, RZ ;  /* 0x5f80000000078823 */ /* 0x000fe200000000ff */
[----:B------:R-:W-:Y:S02]  /*04f0*/  @!P0 IMAD.MOV.U32 R9, RZ, RZ, -0x40 ;  /* 0xffffffc0ff098424 */ /* 0x000fe400078e00ff */
[----:B------:R-:W-:Y:S02]  /*0500*/  @!P1 FFMA R8, R3, 1.84467440737095516160e+19, RZ ;  /* 0x5f80000003089823 */ /* 0x000fe400000000ff */
[----:B------:R-:W-:-:S07]  /*0510*/  @!P1 VIADD R9, R9, 0x40 ;  /* 0x0000004009099836 */ /* 0x000fce0000000000 */
.L_x_3:
[----:B------:R-:W-:Y:S01]  /*0520*/  LEA R3, R6, 0xc0800000, 0x17 ;  /* 0xc080000006037811 */ /* 0x000fe200078eb8ff */
[----:B------:R-:W-:Y:S01]  /*0530*/  BSSY.RECONVERGENT B2, `(.L_x_8) ;  /* 0x0000036000027945 */ /* 0x000fe20003800200 */
[----:B------:R-:W-:-:S03]  /*0540*/  IADD3 R5, PT, PT, R5, -0x7f, RZ ;  /* 0xffffff8105057810 */ /* 0x000fc60007ffe0ff */
[----:B------:R-:W-:Y:S01]  /*0550*/  IMAD.IADD R3, R8, 0x1, -R3 ;  /* 0x0000000108037824 */ /* 0x000fe200078e0a03 */
[C---:B------:R-:W-:Y:S01]  /*0560*/  IADD3 R6, PT, PT, R5.reuse, 0x7f, -R6 ;  /* 0x0000007f05067810 */ /* 0x040fe20007ffe806 */
[----:B------:R-:W-:Y:S02]  /*0570*/  IMAD R0, R5, -0x800000, R7 ;  /* 0xff80000005007824 */ /* 0x000fe400078e0207 */
[----:B------:R-:W0:Y:S01]  /*0580*/  MUFU.RCP R8, R3 ;  /* 0x0000000300087308 */ /* 0x000e220000001000 */
[----:B------:R-:W-:Y:S01]  /*0590*/  FADD.FTZ R11, -R3, -RZ ;  /* 0x800000ff030b7221 */ /* 0x000fe20000010100 */
[----:B------:R-:W-:-:S03]  /*05a0*/  IMAD.IADD R6, R6, 0x1, R9 ;  /* 0x0000000106067824 */ /* 0x000fc600078e0209 */
[----:B0-----:R-:W-:-:S04]  /*05b0*/  FFMA R13, R8, R11, 1 ;  /* 0x3f800000080d7423 */ /* 0x001fc8000000000b */
[----:B------:R-:W-:-:S04]  /*05c0*/  FFMA R10, R8, R13, R8 ;  /* 0x0000000d080a7223 */ /* 0x000fc80000000008 */
[----:B------:R-:W-:-:S04]  /*05d0*/  FFMA R7, R0, R10, RZ ;  /* 0x0000000a00077223 */ /* 0x000fc800000000ff */
[----:B------:R-:W-:-:S04]  /*05e0*/  FFMA R8, R11, R7, R0 ;  /* 0x000000070b087223 */ /* 0x000fc80000000000 */
[----:B------:R-:W-:-:S04]  /*05f0*/  FFMA R7, R10, R8, R7 ;  /* 0x000000080a077223 */ /* 0x000fc80000000007 */
[----:B------:R-:W-:-:S04]  /*0600*/  FFMA R8, R11, R7, R0 ;  /* 0x000000070b087223 */ /* 0x000fc80000000000 */
[----:B------:R-:W-:-:S05]  /*0610*/  FFMA R0, R10, R8, R7 ;  /* 0x000000080a007223 */ /* 0x000fca0000000007 */
[----:B------:R-:W-:-:S04]  /*0620*/  SHF.R.U32.HI R3, RZ, 0x17, R0 ;  /* 0x00000017ff037819 */ /* 0x000fc80000011600 */
[----:B------:R-:W-:-:S05]  /*0630*/  LOP3.LUT R3, R3, 0xff, RZ, 0xc0, !PT ;  /* 0x000000ff03037812 */ /* 0x000fca00078ec0ff */
[----:B------:R-:W-:-:S04]  /*0640*/  IMAD.IADD R9, R3, 0x1, R6 ;  /* 0x0000000103097824 */ /* 0x000fc800078e0206 */
[----:B------:R-:W-:-:S05]  /*0650*/  VIADD R3, R9, 0xffffffff ;  /* 0xffffffff09037836 */ /* 0x000fca0000000000 */
[----:B------:R-:W-:-:S13]  /*0660*/  ISETP.GE.U32.AND P0, PT, R3, 0xfe, PT ;  /* 0x000000fe0300780c */ /* 0x000fda0003f06070 */
[----:B------:R-:W-:Y:S05]  /*0670*/  @!P0 BRA `(.L_x_9) ;  /* 0x0000000000808947 */ /* 0x000fea0003800000 */
[----:B------:R-:W-:-:S13]  /*0680*/  ISETP.GT.AND P0, PT, R9, 0xfe, PT ;  /* 0x000000fe0900780c */ /* 0x000fda0003f04270 */
[----:B------:R-:W-:Y:S05]  /*0690*/  @P0 BRA `(.L_x_10) ;  /* 0x00000000006c0947 */ /* 0x000fea0003800000 */
[----:B------:R-:W-:-:S13]  /*06a0*/  ISETP.GE.AND P0, PT, R9, 0x1, PT ;  /* 0x000000010900780c */ /* 0x000fda0003f06270 */
[----:B------:R-:W-:Y:S05]  /*06b0*/  @P0 BRA `(.L_x_11) ;  /* 0x0000000000740947 */ /* 0x000fea0003800000 */
[----:B------:R-:W-:Y:S02]  /*06c0*/  ISETP.GE.AND P0, PT, R9, -0x18, PT ;  /* 0xffffffe80900780c */ /* 0x000fe40003f06270 */
[----:B------:R-:W-:-:S11]  /*06d0*/  LOP3.LUT R0, R0, 0x80000000, RZ, 0xc0, !PT ;  /* 0x8000000000007812 */ /* 0x000fd600078ec0ff */
[----:B------:R-:W-:Y:S05]  /*06e0*/  @!P0 BRA `(.L_x_11) ;  /* 0x0000000000688947 */ /* 0x000fea0003800000 */
[CCC-:B------:R-:W-:Y:S01]  /*06f0*/  FFMA.RZ R3, R10.reuse, R8.reuse, R7.reuse ;  /* 0x000000080a037223 */ /* 0x1c0fe2000000c007 */
[CCC-:B------:R-:W-:Y:S01]  /*0700*/  FFMA.RM R6, R10.reuse, R8.reuse, R7.reuse ;  /* 0x000000080a067223 */ /* 0x1c0fe20000004007 */
[C---:B------:R-:W-:Y:S02]  /*0710*/  ISETP.NE.AND P2, PT, R9.reuse, RZ, PT ;  /* 0x000000ff0900720c */ /* 0x040fe40003f45270 */
[----:B------:R-:W-:Y:S02]  /*0720*/  ISETP.NE.AND P1, PT, R9, RZ, PT ;  /* 0x000000ff0900720c */ /* 0x000fe40003f25270 */
[----:B------:R-:W-:Y:S01]  /*0730*/  LOP3.LUT R5, R3, 0x7fffff, RZ, 0xc0, !PT ;  /* 0x007fffff03057812 */ /* 0x000fe200078ec0ff */
[----:B------:R-:W-:Y:S01]  /*0740*/  FFMA.RP R3, R10, R8, R7 ;  /* 0x000000080a037223 */ /* 0x000fe20000008007 */
[C---:B------:R-:W-:Y:S01]  /*0750*/  VIADD R8, R9.reuse, 0x20 ;  /* 0x0000002009087836 */ /* 0x040fe20000000000 */
[----:B------:R-:W-:Y:S02]  /*0760*/  IADD3 R7, PT, PT, -R9, RZ, RZ ;  /* 0x000000ff09077210 */ /* 0x000fe40007ffe1ff */
[----:B------:R-:W-:-:S02]  /*0770*/  LOP3.LUT R5, R5, 0x800000, RZ, 0xfc, !PT ;  /* 0x0080000005057812 */ /* 0x000fc400078efcff */
[----:B------:R-:W-:Y:S02]  /*0780*/  FSETP.NEU.FTZ.AND P0, PT, R3, R6, PT ;  /* 0x000000060300720b */ /* 0x000fe40003f1d000 */
[----:B------:R-:W-:Y:S02]  /*0790*/  SHF.L.U32 R8, R5, R8, RZ ;  /* 0x0000000805087219 */ /* 0x000fe400000006ff */
[----:B------:R-:W-:Y:S02]  /*07a0*/  SEL R6, R7, RZ, P2 ;  /* 0x000000ff07067207 */ /* 0x000fe40001000000 */
[----:B------:R-:W-:Y:S02]  /*07b0*/  ISETP.NE.AND P1, PT, R8, RZ, P1 ;  /* 0x000000ff0800720c */ /* 0x000fe40000f25270 */
[----:B------:R-:W-:Y:S02]  /*07c0*/  SHF.R.U32.HI R6, RZ, R6, R5 ;  /* 0x00000006ff067219 */ /* 0x000fe40000011605 */
[----:B------:R-:W-:-:S02]  /*07d0*/  PLOP3.LUT P0, PT, P0, P1, PT, 0xf8, 0x8f ;  /* 0x00000000008f781c */ /* 0x000fc40000703f70 */
[----:B------:R-:W-:Y:S02]  /*07e0*/  SHF.R.U32.HI R8, RZ, 0x1, R6 ;  /* 0x00000001ff087819 */ /* 0x000fe40000011606 */
[----:B------:R-:W-:-:S04]  /*07f0*/  SEL R3, RZ, 0x1, !P0 ;  /* 0x00000001ff037807 */ /* 0x000fc80004000000 */
[----:B------:R-:W-:-:S04]  /*0800*/  LOP3.LUT R3, R3, 0x1, R8, 0xf8, !PT ;  /* 0x0000000103037812 */ /* 0x000fc800078ef808 */
[----:B------:R-:W-:-:S05]  /*0810*/  LOP3.LUT R3, R3, R6, RZ, 0xc0, !PT ;  /* 0x0000000603037212 */ /* 0x000fca00078ec0ff */
[----:B------:R-:W-:-:S05]  /*0820*/  IMAD.IADD R3, R8, 0x1, R3 ;  /* 0x0000000108037824 */ /* 0x000fca00078e0203 */
[----:B------:R-:W-:Y:S01]  /*0830*/  LOP3.LUT R0, R3, R0, RZ, 0xfc, !PT ;  /* 0x0000000003007212 */ /* 0x000fe200078efcff */
[----:B------:R-:W-:Y:S06]  /*0840*/  BRA `(.L_x_11) ;  /* 0x0000000000107947 */ /* 0x000fec0003800000 */
.L_x_10:
[----:B------:R-:W-:-:S04]  /*0850*/  LOP3.LUT R0, R0, 0x80000000, RZ, 0xc0, !PT ;  /* 0x8000000000007812 */ /* 0x000fc800078ec0ff */
[----:B------:R-:W-:Y:S01]  /*0860*/  LOP3.LUT R0, R0, 0x7f800000, RZ, 0xfc, !PT ;  /* 0x7f80000000007812 */ /* 0x000fe200078efcff */
[----:B------:R-:W-:Y:S06]  /*0870*/  BRA `(.L_x_11) ;  /* 0x0000000000047947 */ /* 0x000fec0003800000 */
.L_x_9:
[----:B------:R-:W-:-:S07]  /*0880*/  IMAD R0, R6, 0x800000, R0 ;  /* 0x0080000006007824 */ /* 0x000fce00078e0200 */
.L_x_11:
[----:B------:R-:W-:Y:S05]  /*0890*/  BSYNC.RECONVERGENT B2 ;  /* 0x0000000000027941 */ /* 0x000fea0003800200 */
.L_x_8:
[----:B------:R-:W-:Y:S05]  /*08a0*/  BRA `(.L_x_12) ;  /* 0x0000000000207947 */ /* 0x000fea0003800000 */
.L_x_7:
[----:B------:R-:W-:-:S04]  /*08b0*/  LOP3.LUT R0, R8, 0x80000000, R7, 0x48, !PT ;  /* 0x8000000008007812 */ /* 0x000fc800078e4807 */
[----:B------:R-:W-:Y:S01]  /*08c0*/  LOP3.LUT R0, R0, 0x7f800000, RZ, 0xfc, !PT ;  /* 0x7f80000000007812 */ /* 0x000fe200078efcff */
[----:B------:R-:W-:Y:S06]  /*08d0*/  BRA `(.L_x_12) ;  /* 0x0000000000147947 */ /* 0x000fec0003800000 */
.L_x_6:
[----:B------:R-:W-:Y:S01]  /*08e0*/  LOP3.LUT R0, R8, 0x80000000, R7, 0x48, !PT ;  /* 0x8000000008007812 */ /* 0x000fe200078e4807 */
[----:B------:R-:W-:Y:S06]  /*08f0*/  BRA `(.L_x_12) ;  /* 0x00000000000c7947 */ /* 0x000fec0003800000 */
.L_x_5:
[----:B------:R-:W0:Y:S01]  /*0900*/  MUFU.RSQ R0, -QNAN ;  /* 0xffc0000000007908 */ /* 0x000e220000001400 */
[----:B------:R-:W-:Y:S05]  /*0910*/  BRA `(.L_x_12) ;  /* 0x0000000000047947 */ /* 0x000fea0003800000 */
.L_x_4:
[----:B------:R-:W-:-:S07]  /*0920*/  FADD.FTZ R0, R0, R3 ;  /* 0x0000000300007221 */ /* 0x000fce0000010000 */
.L_x_12:
[----:B------:R-:W-:Y:S05]  /*0930*/  BSYNC.RECONVERGENT B1 ;  /* 0x0000000000017941 */ /* 0x000fea0003800200 */
.L_x_2:
[----:B------:R-:W-:-:S04]  /*0940*/  IMAD.MOV.U32 R5, RZ, RZ, 0x0 ;  /* 0x00000000ff057424 */ /* 0x000fc800078e00ff */
[----:B0-----:R-:W-:Y:S05]  /*0950*/  RET.REL.NODEC R4 `(silu) ;  /* 0xfffffff404a87950 */ /* 0x001fea0003c3ffff */
.L_x_13:
[----:B------:R-:W-:-:S00]  /*0960*/  BRA `(.L_x_13) ;  /* 0xfffffffc00fc7947 */ /* 0x000fc0000383ffff */
[----:B------:R-:W-:-:S00]  /*0970*/  NOP ;  /* 0x0000000000007918 */ /* 0x000fc00000000000 */
        /* <DEDUP_REMOVED lines=8> */
.L_x_14:


//--------------------- .nv.shared.reserved.0     --------------------------
	.section	.nv.shared.reserved.0,"aw",@nobits
	.weak		__nv_reservedSMEM_offset_0_alias
	.size		__nv_reservedSMEM_offset_0_alias, 0, 64
	.other		__nv_reservedSMEM_offset_0_alias,@"STO_CUDA_RESERVED_SHARED STV_DEFAULT"
__nv_reservedSMEM_offset_0_alias:
	.zero		0
	.zero		64


//--------------------- .nv.constant0.silu        --------------------------
	.section	.nv.constant0.silu,"a",@progbits
	.sectionflags	@""
	.align	4
.nv.constant0.silu:
	.zero		924


//--------------------- SYMBOLS --------------------------

	.type		.nv.reservedSmem.offset0,@object
	.size		.nv.reservedSmem.offset0,0x4
